//
// Generated by NVIDIA NVVM Compiler
//
// Compiler Build ID: CL-36424714
// Cuda compilation tools, release 13.0, V13.0.88
// Based on NVVM 20.0.0
//

.version 9.0
.target sm_100
.address_size 64

	// .globl	_Z8full_dotPKfS0_PfiPi
// _ZZ8full_dotPKfS0_PfiPiE5cache has been demoted

.visible .entry _Z8full_dotPKfS0_PfiPi(
	.param .u64 .ptr .align 1 _Z8full_dotPKfS0_PfiPi_param_0,
	.param .u64 .ptr .align 1 _Z8full_dotPKfS0_PfiPi_param_1,
	.param .u64 .ptr .align 1 _Z8full_dotPKfS0_PfiPi_param_2,
	.param .u32 _Z8full_dotPKfS0_PfiPi_param_3,
	.param .u64 .ptr .align 1 _Z8full_dotPKfS0_PfiPi_param_4
)
{
	.reg .pred 	%p<9>;
	.reg .b32 	%r<17>;
	.reg .b32 	%f<22>;
	.reg .b64 	%rd<12>;
	// demoted variable
	.shared .align 4 .b8 _ZZ8full_dotPKfS0_PfiPiE5cache[64];
	ld.param.u64 	%rd4, [_Z8full_dotPKfS0_PfiPi_param_0];
	ld.param.u64 	%rd5, [_Z8full_dotPKfS0_PfiPi_param_1];
	ld.param.u64 	%rd6, [_Z8full_dotPKfS0_PfiPi_param_2];
	ld.param.u32 	%r8, [_Z8full_dotPKfS0_PfiPi_param_3];
	ld.param.u64 	%rd7, [_Z8full_dotPKfS0_PfiPi_param_4];
	cvta.to.global.u64 	%rd1, %rd7;
	mov.u32 	%r9, %ctaid.x;
	mov.u32 	%r1, %ntid.x;
	mov.u32 	%r2, %tid.x;
	mad.lo.s32 	%r16, %r9, %r1, %r2;
	shl.b32 	%r10, %r2, 2;
	mov.u32 	%r11, _ZZ8full_dotPKfS0_PfiPiE5cache;
	add.s32 	%r4, %r11, %r10;
	mov.b32 	%r12, 0;
	st.shared.u32 	[%r4], %r12;
	setp.ge.s32 	%p1, %r16, %r8;
	@%p1 bra 	$L__BB0_4;
	mov.u32 	%r13, %nctaid.x;
	mul.lo.s32 	%r5, %r13, %r1;
	cvta.to.global.u64 	%rd2, %rd4;
	cvta.to.global.u64 	%rd3, %rd5;
	mov.f32 	%f21, 0f00000000;
$L__BB0_2:
	mul.wide.s32 	%rd8, %r16, 4;
	add.s64 	%rd9, %rd2, %rd8;
	ld.global.f32 	%f5, [%rd9];
	add.s64 	%rd10, %rd3, %rd8;
	ld.global.f32 	%f6, [%rd10];
	fma.rn.f32 	%f21, %f5, %f6, %f21;
	add.s32 	%r16, %r16, %r5;
	setp.lt.s32 	%p2, %r16, %r8;
	@%p2 bra 	$L__BB0_2;
	st.shared.f32 	[%r4], %f21;
$L__BB0_4:
	bar.sync 	0;
	setp.gt.u32 	%p3, %r2, 7;
	@%p3 bra 	$L__BB0_6;
	ld.shared.f32 	%f7, [%r4+32];
	ld.shared.f32 	%f8, [%r4];
	add.f32 	%f9, %f7, %f8;
	st.shared.f32 	[%r4], %f9;
$L__BB0_6:
	bar.sync 	0;
	setp.gt.u32 	%p4, %r2, 3;
	@%p4 bra 	$L__BB0_8;
	ld.shared.f32 	%f10, [%r4+16];
	ld.shared.f32 	%f11, [%r4];
	add.f32 	%f12, %f10, %f11;
	st.shared.f32 	[%r4], %f12;
$L__BB0_8:
	bar.sync 	0;
	setp.gt.u32 	%p5, %r2, 1;
	@%p5 bra 	$L__BB0_10;
	ld.shared.f32 	%f13, [%r4+8];
	ld.shared.f32 	%f14, [%r4];
	add.f32 	%f15, %f13, %f14;
	st.shared.f32 	[%r4], %f15;
$L__BB0_10:
	bar.sync 	0;
	setp.ne.s32 	%p6, %r2, 0;
	@%p6 bra 	$L__BB0_12;
	ld.shared.f32 	%f16, [_ZZ8full_dotPKfS0_PfiPiE5cache+4];
	ld.shared.f32 	%f17, [%r4];
	add.f32 	%f18, %f16, %f17;
	st.shared.f32 	[%r4], %f18;
$L__BB0_12:
	setp.ne.s32 	%p7, %r2, 0;
	bar.sync 	0;
	@%p7 bra 	$L__BB0_16;
	ld.shared.f32 	%f3, [_ZZ8full_dotPKfS0_PfiPiE5cache];
$L__BB0_14:
	atom.relaxed.global.cas.b32 	%r14, [%rd1], 0, 1;
	setp.ne.s32 	%p8, %r14, 0;
	@%p8 bra 	$L__BB0_14;
	cvta.to.global.u64 	%rd11, %rd6;
	ld.global.f32 	%f19, [%rd11];
	add.f32 	%f20, %f3, %f19;
	st.global.f32 	[%rd11], %f20;
	atom.global.exch.b32 	%r15, [%rd1], 0;
$L__BB0_16:
	ret;

}
	// .globl	_Z11init_vectorPfi
.visible .entry _Z11init_vectorPfi(
	.param .u64 .ptr .align 1 _Z11init_vectorPfi_param_0,
	.param .u32 _Z11init_vectorPfi_param_1
)
{
	.reg .pred 	%p<3>;
	.reg .b32 	%r<12>;
	.reg .b64 	%rd<5>;

	ld.param.u64 	%rd2, [_Z11init_vectorPfi_param_0];
	ld.param.u32 	%r6, [_Z11init_vectorPfi_param_1];
	mov.u32 	%r7, %ctaid.x;
	mov.u32 	%r1, %ntid.x;
	mov.u32 	%r8, %tid.x;
	mad.lo.s32 	%r11, %r7, %r1, %r8;
	setp.ge.s32 	%p1, %r11, %r6;
	@%p1 bra 	$L__BB1_3;
	mov.u32 	%r9, %nctaid.x;
	mul.lo.s32 	%r3, %r9, %r1;
	cvta.to.global.u64 	%rd1, %rd2;
$L__BB1_2:
	mul.wide.s32 	%rd3, %r11, 4;
	add.s64 	%rd4, %rd1, %rd3;
	mov.b32 	%r10, 1065353216;
	st.global.u32 	[%rd4], %r10;
	add.s32 	%r11, %r11, %r3;
	setp.lt.s32 	%p2, %r11, %r6;
	@%p2 bra 	$L__BB1_2;
$L__BB1_3:
	ret;

}


// ===== COMPILED SASS (sm_100) =====

	.target	sm_100

	.elftype	@"ET_EXEC"


//--------------------- .note.nv.tkinfo           --------------------------
	.section	.note.nv.tkinfo,"",@"SHT_NOTE"
	.sectionflags	@"SHF_NOTE_NV_TKINFO"
	.tkinfo
        /*0018*/ 	.word	0x00000002
        /*0030*/ 	.string	""
        /*0030*/ 	.string	"ptxas"
        /*0030*/ 	.string	"Cuda compilation tools, release 13.0, V13.0.88"
        /*0030*/ 	.string	"Build cuda_13.0.r13.0/compiler.36424714_0"
        /*0030*/ 	.string	"-arch sm_100 -m 64 "



//--------------------- .note.nv.cuinfo           --------------------------
	.section	.note.nv.cuinfo,"",@"SHT_NOTE"
	.sectionflags	@"SHF_NOTE_NV_CUINFO"
        /*0018*/ 	.short	0x0002
        /*001a*/ 	.short	0x0064
        /*001c*/ 	.short	0x0082
	.zero		2


//--------------------- .nv.info                  --------------------------
	.section	.nv.info,"",@"SHT_CUDA_INFO"
	.align	4


	//----- nvinfo : EIATTR_REGCOUNT
	.align		4
        /*0000*/ 	.byte	0x04, 0x2f
        /*0002*/ 	.short	(.L_1 - .L_0)
	.align		4
.L_0:
        /*0004*/ 	.word	index@(_Z8full_dotPKfS0_PfiPi)
        /*0008*/ 	.word	0x00000010


	//----- nvinfo : EIATTR_FRAME_SIZE
	.align		4
.L_1:
        /*000c*/ 	.byte	0x04, 0x11
        /*000e*/ 	.short	(.L_3 - .L_2)
	.align		4
.L_2:
        /*0010*/ 	.word	index@(_Z8full_dotPKfS0_PfiPi)
        /*0014*/ 	.word	0x00000000


	//----- nvinfo : EIATTR_REGCOUNT
	.align		4
.L_3:
        /*0018*/ 	.byte	0x04, 0x2f
        /*001a*/ 	.short	(.L_5 - .L_4)
	.align		4
.L_4:
        /*001c*/ 	.word	index@(_Z11init_vectorPfi)
        /*0020*/ 	.word	0x0000000c


	//----- nvinfo : EIATTR_FRAME_SIZE
	.align		4
.L_5:
        /*0024*/ 	.byte	0x04, 0x11
        /*0026*/ 	.short	(.L_7 - .L_6)
	.align		4
.L_6:
        /*0028*/ 	.word	index@(_Z11init_vectorPfi)
        /*002c*/ 	.word	0x00000000


	//----- nvinfo : EIATTR_MIN_STACK_SIZE
	.align		4
.L_7:
        /*0030*/ 	.byte	0x04, 0x12
        /*0032*/ 	.short	(.L_9 - .L_8)
	.align		4
.L_8:
        /*0034*/ 	.word	index@(_Z11init_vectorPfi)
        /*0038*/ 	.word	0x00000000


	//----- nvinfo : EIATTR_MIN_STACK_SIZE
	.align		4
.L_9:
        /*003c*/ 	.byte	0x04, 0x12
        /*003e*/ 	.short	(.L_11 - .L_10)
	.align		4
.L_10:
        /*0040*/ 	.word	index@(_Z8full_dotPKfS0_PfiPi)
        /*0044*/ 	.word	0x00000000
.L_11:


//--------------------- .nv.compat                --------------------------
	.section	.nv.compat,"",@"SHT_CUDA_COMPAT_INFO"
	.align	4
        /*0000*/ 	.byte	0x02, 0x09, 0x00, 0x00, 0x02, 0x02, 0x01, 0x00, 0x02, 0x05, 0x05, 0x00, 0x03, 0x07, 0x01, 0x01
        /*0010*/ 	.byte	0x02, 0x03, 0x00, 0x00, 0x02, 0x06, 0x01, 0x00, 0x04, 0x0b, 0x08, 0x00, 0x09, 0x00, 0x00, 0x00
        /*0020*/ 	.byte	0x00, 0x00, 0x00, 0x00


//--------------------- .nv.info._Z11init_vectorPfi --------------------------
	.section	.nv.info._Z11init_vectorPfi,"",@"SHT_CUDA_INFO"
	.sectionflags	@""
	.align	4


	//----- nvinfo : EIATTR_CUDA_API_VERSION
	.align		4
        /*0000*/ 	.byte	0x04, 0x37
        /*0002*/ 	.short	(.L_13 - .L_12)
.L_12:
        /*0004*/ 	.word	0x00000082


	//----- nvinfo : EIATTR_KPARAM_INFO
	.align		4
.L_13:
        /*0008*/ 	.byte	0x04, 0x17
        /*000a*/ 	.short	(.L_15 - .L_14)
.L_14:
        /*000c*/ 	.word	0x00000000
        /*0010*/ 	.short	0x0001
        /*0012*/ 	.short	0x0008
        /*0014*/ 	.byte	0x00, 0xf0, 0x11, 0x00


	//----- nvinfo : EIATTR_KPARAM_INFO
	.align		4
.L_15:
        /*0018*/ 	.byte	0x04, 0x17
        /*001a*/ 	.short	(.L_17 - .L_16)
.L_16:
        /*001c*/ 	.word	0x00000000
        /*0020*/ 	.short	0x0000
        /*0022*/ 	.short	0x0000
        /*0024*/ 	.byte	0x00, 0xf5, 0x21, 0x00


	//----- nvinfo : EIATTR_SPARSE_MMA_MASK
	.align		4
.L_17:
        /*0028*/ 	.byte	0x03, 0x50
        /*002a*/ 	.short	0x0000


	//----- nvinfo : EIATTR_MAXREG_COUNT
	.align		4
        /*002c*/ 	.byte	0x03, 0x1b
        /*002e*/ 	.short	0x00ff


	//----- nvinfo : EIATTR_MERCURY_ISA_VERSION
	.align		4
        /*0030*/ 	.byte	0x03, 0x5f
        /*0032*/ 	.short	0x0101


	//----- nvinfo : EIATTR_VRC_CTA_INIT_COUNT
	.align		4
        /*0034*/ 	.byte	0x02, 0x4a
	.zero		1
	.zero		1


	//----- nvinfo : EIATTR_EXIT_INSTR_OFFSETS
	.align		4
        /*0038*/ 	.byte	0x04, 0x1c
        /*003a*/ 	.short	(.L_19 - .L_18)


	//   ....[0]....
.L_18:
        /*003c*/ 	.word	0x00000070


	//   ....[1]....
        /*0040*/ 	.word	0x00000120


	//----- nvinfo : EIATTR_CRS_STACK_SIZE
	.align		4
.L_19:
        /*0044*/ 	.byte	0x04, 0x1e
        /*0046*/ 	.short	(.L_21 - .L_20)
.L_20:
        /*0048*/ 	.word	0x00000000


	//----- nvinfo : EIATTR_CBANK_PARAM_SIZE
	.align		4
.L_21:
        /*004c*/ 	.byte	0x03, 0x19
        /*004e*/ 	.short	0x000c


	//----- nvinfo : EIATTR_PARAM_CBANK
	.align		4
        /*0050*/ 	.byte	0x04, 0x0a
        /*0052*/ 	.short	(.L_23 - .L_22)
	.align		4
.L_22:
        /*0054*/ 	.word	index@(.nv.constant0._Z11init_vectorPfi)
        /*0058*/ 	.short	0x0380
        /*005a*/ 	.short	0x000c


	//----- nvinfo : EIATTR_SW_WAR
	.align		4
.L_23:
        /*005c*/ 	.byte	0x04, 0x36
        /*005e*/ 	.short	(.L_25 - .L_24)
.L_24:
        /*0060*/ 	.word	0x00000008
.L_25:


//--------------------- .nv.info._Z8full_dotPKfS0_PfiPi --------------------------
	.section	.nv.info._Z8full_dotPKfS0_PfiPi,"",@"SHT_CUDA_INFO"
	.sectionflags	@""
	.align	4


	//----- nvinfo : EIATTR_CUDA_API_VERSION
	.align		4
        /*0000*/ 	.byte	0x04, 0x37
        /*0002*/ 	.short	(.L_27 - .L_26)
.L_26:
        /*0004*/ 	.word	0x00000082


	//----- nvinfo : EIATTR_KPARAM_INFO
	.align		4
.L_27:
        /*0008*/ 	.byte	0x04, 0x17
        /*000a*/ 	.short	(.L_29 - .L_28)
.L_28:
        /*000c*/ 	.word	0x00000000
        /*0010*/ 	.short	0x0004
        /*0012*/ 	.short	0x0020
        /*0014*/ 	.byte	0x00, 0xf5, 0x21, 0x00


	//----- nvinfo : EIATTR_KPARAM_INFO
	.align		4
.L_29:
        /*0018*/ 	.byte	0x04, 0x17
        /*001a*/ 	.short	(.L_31 - .L_30)
.L_30:
        /*001c*/ 	.word	0x00000000
        /*0020*/ 	.short	0x0003
        /*0022*/ 	.short	0x0018
        /*0024*/ 	.byte	0x00, 0xf0, 0x11, 0x00


	//----- nvinfo : EIATTR_KPARAM_INFO
	.align		4
.L_31:
        /*0028*/ 	.byte	0x04, 0x17
        /*002a*/ 	.short	(.L_33 - .L_32)
.L_32:
        /*002c*/ 	.word	0x00000000
        /*0030*/ 	.short	0x0002
        /*0032*/ 	.short	0x0010
        /*0034*/ 	.byte	0x00, 0xf5, 0x21, 0x00


	//----- nvinfo : EIATTR_KPARAM_INFO
	.align		4
.L_33:
        /*0038*/ 	.byte	0x04, 0x17
        /*003a*/ 	.short	(.L_35 - .L_34)
.L_34:
        /*003c*/ 	.word	0x00000000
        /*0040*/ 	.short	0x0001
        /*0042*/ 	.short	0x0008
        /*0044*/ 	.byte	0x00, 0xf5, 0x21, 0x00


	//----- nvinfo : EIATTR_KPARAM_INFO
	.align		4
.L_35:
        /*0048*/ 	.byte	0x04, 0x17
        /*004a*/ 	.short	(.L_37 - .L_36)
.L_36:
        /*004c*/ 	.word	0x00000000
        /*0050*/ 	.short	0x0000
        /*0052*/ 	.short	0x0000
        /*0054*/ 	.byte	0x00, 0xf5, 0x21, 0x00


	//----- nvinfo : EIATTR_SPARSE_MMA_MASK
	.align		4
.L_37:
        /*0058*/ 	.byte	0x03, 0x50
        /*005a*/ 	.short	0x0000


	//----- nvinfo : EIATTR_MAXREG_COUNT
	.align		4
        /*005c*/ 	.byte	0x03, 0x1b
        /*005e*/ 	.short	0x00ff


	//----- nvinfo : EIATTR_NUM_BARRIERS
	.align		4
        /*0060*/ 	.byte	0x02, 0x4c
        /*0062*/ 	.byte	0x01
	.zero		1


	//----- nvinfo : EIATTR_MERCURY_ISA_VERSION
	.align		4
        /*0064*/ 	.byte	0x03, 0x5f
        /*0066*/ 	.short	0x0101


	//----- nvinfo : EIATTR_VRC_CTA_INIT_COUNT
	.align		4
        /*0068*/ 	.byte	0x02, 0x4a
	.zero		1
	.zero		1


	//----- nvinfo : EIATTR_EXIT_INSTR_OFFSETS
	.align		4
        /*006c*/ 	.byte	0x04, 0x1c
        /*006e*/ 	.short	(.L_39 - .L_38)


	//   ....[0]....
.L_38:
        /*0070*/ 	.word	0x00000390


	//   ....[1]....
        /*0074*/ 	.word	0x00000490


	//----- nvinfo : EIATTR_CRS_STACK_SIZE
	.align		4
.L_39:
        /*0078*/ 	.byte	0x04, 0x1e
        /*007a*/ 	.short	(.L_41 - .L_40)
.L_40:
        /*007c*/ 	.word	0x00000000


	//----- nvinfo : EIATTR_CBANK_PARAM_SIZE
	.align		4
.L_41:
        /*0080*/ 	.byte	0x03, 0x19
        /*0082*/ 	.short	0x0028


	//----- nvinfo : EIATTR_PARAM_CBANK
	.align		4
        /*0084*/ 	.byte	0x04, 0x0a
        /*0086*/ 	.short	(.L_43 - .L_42)
	.align		4
.L_42:
        /*0088*/ 	.word	index@(.nv.constant0._Z8full_dotPKfS0_PfiPi)
        /*008c*/ 	.short	0x0380
        /*008e*/ 	.short	0x0028


	//----- nvinfo : EIATTR_SW_WAR
	.align		4
.L_43:
        /*0090*/ 	.byte	0x04, 0x36
        /*0092*/ 	.short	(.L_45 - .L_44)
.L_44:
        /*0094*/ 	.word	0x00000008
.L_45:


//--------------------- .nv.callgraph             --------------------------
	.section	.nv.callgraph,"",@"SHT_CUDA_CALLGRAPH"
	.align	4
	.sectionentsize	8
	.align		4
        /*0000*/ 	.word	0x00000000
	.align		4
        /*0004*/ 	.word	0xffffffff
	.align		4
        /*0008*/ 	.word	0x00000000
	.align		4
        /*000c*/ 	.word	0xfffffffe
	.align		4
        /*0010*/ 	.word	0x00000000
	.align		4
        /*0014*/ 	.word	0xfffffffd
	.align		4
        /*0018*/ 	.word	0x00000000
	.align		4
        /*001c*/ 	.word	0xfffffffc


//--------------------- .text._Z11init_vectorPfi  --------------------------
	.section	.text._Z11init_vectorPfi,"ax",@progbits
	.align	128
        .global         _Z11init_vectorPfi
        .type           _Z11init_vectorPfi,@function
        .size           _Z11init_vectorPfi,(.L_x_9 - _Z11init_vectorPfi)
        .other          _Z11init_vectorPfi,@"STO_CUDA_ENTRY STV_DEFAULT"
_Z11init_vectorPfi:
.text._Z11init_vectorPfi:
[----:B------:R-:W-:Y:S01]  /*0000*/  LDC R1, c[0x0][0x37c] ;  /* 0x0000df00ff017b82 */ /* 0x000fe20000000800 */
[----:B------:R-:W0:Y:S07]  /*0010*/  S2R R0, SR_TID.X ;  /* 0x0000000000007919 */ /* 0x000e2e0000002100 */
[----:B------:R-:W0:Y:S01]  /*0020*/  S2UR UR4, SR_CTAID.X ;  /* 0x00000000000479c3 */ /* 0x000e220000002500 */
[----:B------:R-:W1:Y:S07]  /*0030*/  LDCU UR5, c[0x0][0x388] ;  /* 0x00007100ff0577ac */ /* 0x000e6e0008000800 */
[----:B------:R-:W0:Y:S02]  /*0040*/  LDC R7, c[0x0][0x360] ;  /* 0x0000d800ff077b82 */ /* 0x000e240000000800 */
[----:B0-----:R-:W-:-:S05]  /*0050*/  IMAD R0, R7, UR4, R0 ;  /* 0x0000000407007c24 */ /* 0x001fca000f8e0200 */
[----:B-1----:R-:W-:-:S13]  /*0060*/  ISETP.GE.AND P0, PT, R0, UR5, PT ;  /* 0x0000000500007c0c */ /* 0x002fda000bf06270 */
[----:B------:R-:W-:Y:S05]  /*0070*/  @P0 EXIT ;  /* 0x000000000000094d */ /* 0x000fea0003800000 */
[----:B------:R-:W0:Y:S01]  /*0080*/  LDC.64 R4, c[0x0][0x380] ;  /* 0x0000e000ff047b82 */ /* 0x000e220000000a00 */
[----:B------:R-:W1:Y:S01]  /*0090*/  LDCU UR4, c[0x0][0x370] ;  /* 0x00006e00ff0477ac */ /* 0x000e620008000800 */
[----:B------:R-:W-:Y:S01]  /*00a0*/  HFMA2 R9, -RZ, RZ, 1.875, 0 ;  /* 0x3f800000ff097431 */ /* 0x000fe200000001ff */
[----:B------:R-:W2:Y:S01]  /*00b0*/  LDCU.64 UR6, c[0x0][0x358] ;  /* 0x00006b00ff0677ac */ /* 0x000ea20008000a00 */
[----:B-1----:R-:W-:-:S07]  /*00c0*/  IMAD R7, R7, UR4, RZ ;  /* 0x0000000407077c24 */ /* 0x002fce000f8e02ff */
.L_x_0:
[----:B0-----:R-:W-:Y:S01]  /*00d0*/  IMAD.WIDE R2, R0, 0x4, R4 ;  /* 0x0000000400027825 */ /* 0x001fe200078e0204 */
[----:B------:R-:W-:-:S04]  /*00e0*/  IADD3 R0, PT, PT, R7, R0, RZ ;  /* 0x0000000007007210 */ /* 0x000fc80007ffe0ff */
[----:B--2---:R1:W-:Y:S01]  /*00f0*/  STG.E desc[UR6][R2.64], R9 ;  /* 0x0000000902007986 */ /* 0x0043e2000c101906 */
[----:B------:R-:W-:-:S13]  /*0100*/  ISETP.GE.AND P0, PT, R0, UR5, PT ;  /* 0x0000000500007c0c */ /* 0x000fda000bf06270 */
[----:B-1----:R-:W-:Y:S05]  /*0110*/  @!P0 BRA `(.L_x_0) ;  /* 0xfffffffc00ec8947 */ /* 0x002fea000383ffff */
[----:B------:R-:W-:Y:S05]  /*0120*/  EXIT ;  /* 0x000000000000794d */ /* 0x000fea0003800000 */
.L_x_1:
[----:B------:R-:W-:-:S00]  /*0130*/  BRA `(.L_x_1) ;  /* 0xfffffffc00fc7947 */ /* 0x000fc0000383ffff */
[----:B------:R-:W-:-:S00]  /*0140*/  NOP ;  /* 0x0000000000007918 */ /* 0x000fc00000000000 */
        /* <DEDUP_REMOVED lines=11> */
.L_x_9:


//--------------------- .text._Z8full_dotPKfS0_PfiPi --------------------------
	.section	.text._Z8full_dotPKfS0_PfiPi,"ax",@progbits
	.align	128
        .global         _Z8full_dotPKfS0_PfiPi
        .type           _Z8full_dotPKfS0_PfiPi,@function
        .size           _Z8full_dotPKfS0_PfiPi,(.L_x_10 - _Z8full_dotPKfS0_PfiPi)
        .other          _Z8full_dotPKfS0_PfiPi,@"STO_CUDA_ENTRY STV_DEFAULT"
_Z8full_dotPKfS0_PfiPi:
.text._Z8full_dotPKfS0_PfiPi:
[----:B------:R-:W-:Y:S01]  /*0000*/  LDC R1, c[0x0][0x37c] ;  /* 0x0000df00ff017b82 */ /* 0x000fe20000000800 */
[----:B------:R-:W0:Y:S07]  /*0010*/  S2R R12, SR_TID.X ;  /* 0x00000000000c7919 */ /* 0x000e2e0000002100 */
[----:B------:R-:W1:Y:S01]  /*0020*/  S2UR UR5, SR_CgaCtaId ;  /* 0x00000000000579c3 */ /* 0x000e620000008800 */
[----:B------:R-:W-:Y:S01]  /*0030*/  UMOV UR4, 0x400 ;  /* 0x0000040000047882 */ /* 0x000fe20000000000 */
[----:B------:R-:W2:Y:S01]  /*0040*/  LDCU UR9, c[0x0][0x398] ;  /* 0x00007300ff0977ac */ /* 0x000ea20008000800 */
[----:B------:R-:W-:Y:S01]  /*0050*/  BSSY.RECONVERGENT B0, `(.L_x_2) ;  /* 0x000001a000007945 */ /* 0x000fe20003800200 */
[----:B------:R-:W3:Y:S04]  /*0060*/  LDCU.64 UR6, c[0x0][0x358] ;  /* 0x00006b00ff0677ac */ /* 0x000ee80008000a00 */
[----:B------:R-:W4:Y:S08]  /*0070*/  S2UR UR8, SR_CTAID.X ;  /* 0x00000000000879c3 */ /* 0x000f300000002500 */
[----:B------:R-:W4:Y:S01]  /*0080*/  LDC R11, c[0x0][0x360] ;  /* 0x0000d800ff0b7b82 */ /* 0x000f220000000800 */
[----:B-1----:R-:W-:-:S06]  /*0090*/  ULEA UR4, UR5, UR4, 0x18 ;  /* 0x0000000405047291 */ /* 0x002fcc000f8ec0ff */
[----:B0-----:R-:W-:-:S05]  /*00a0*/  LEA R10, R12, UR4, 0x2 ;  /* 0x000000040c0a7c11 */ /* 0x001fca000f8e10ff */
[----:B------:R0:W-:Y:S01]  /*00b0*/  STS [R10], RZ ;  /* 0x000000ff0a007388 */ /* 0x0001e20000000800 */
[----:B----4-:R-:W-:-:S05]  /*00c0*/  IMAD R0, R11, UR8, R12 ;  /* 0x000000080b007c24 */ /* 0x010fca000f8e020c */
[----:B--2---:R-:W-:-:S13]  /*00d0*/  ISETP.GE.AND P0, PT, R0, UR9, PT ;  /* 0x0000000900007c0c */ /* 0x004fda000bf06270 */
[----:B0--3--:R-:W-:Y:S05]  /*00e0*/  @P0 BRA `(.L_x_3) ;  /* 0x0000000000400947 */ /* 0x009fea0003800000 */
[----:B------:R-:W0:Y:S01]  /*00f0*/  LDC.64 R6, c[0x0][0x380] ;  /* 0x0000e000ff067b82 */ /* 0x000e220000000a00 */
[----:B------:R-:W1:Y:S01]  /*0100*/  LDCU UR5, c[0x0][0x370] ;  /* 0x00006e00ff0577ac */ /* 0x000e620008000800 */
[----:B------:R-:W-:Y:S01]  /*0110*/  HFMA2 R13, -RZ, RZ, 0, 0 ;  /* 0x00000000ff0d7431 */ /* 0x000fe200000001ff */
[----:B------:R-:W-:Y:S05]  /*0120*/  BSSY.RECONVERGENT B1, `(.L_x_4) ;  /* 0x000000b000017945 */ /* 0x000fea0003800200 */
[----:B------:R-:W2:Y:S01]  /*0130*/  LDC.64 R8, c[0x0][0x388] ;  /* 0x0000e200ff087b82 */ /* 0x000ea20000000a00 */
[----:B-1----:R-:W-:-:S07]  /*0140*/  IMAD R11, R11, UR5, RZ ;  /* 0x000000050b0b7c24 */ /* 0x002fce000f8e02ff */
.L_x_5:
[----:B0-----:R-:W-:-:S04]  /*0150*/  IMAD.WIDE R2, R0, 0x4, R6 ;  /* 0x0000000400027825 */ /* 0x001fc800078e0206 */
[----:B--2---:R-:W-:Y:S02]  /*0160*/  IMAD.WIDE R4, R0, 0x4, R8 ;  /* 0x0000000400047825 */ /* 0x004fe400078e0208 */
[----:B------:R-:W2:Y:S04]  /*0170*/  LDG.E R2, desc[UR6][R2.64] ;  /* 0x0000000602027981 */ /* 0x000ea8000c1e1900 */
[----:B------:R-:W2:Y:S01]  /*0180*/  LDG.E R4, desc[UR6][R4.64] ;  /* 0x0000000604047981 */ /* 0x000ea2000c1e1900 */
[----:B------:R-:W-:-:S04]  /*0190*/  IADD3 R0, PT, PT, R11, R0, RZ ;  /* 0x000000000b007210 */ /* 0x000fc80007ffe0ff */
[----:B------:R-:W-:Y:S01]  /*01a0*/  ISETP.GE.AND P0, PT, R0, UR9, PT ;  /* 0x0000000900007c0c */ /* 0x000fe2000bf06270 */
[----:B--2---:R-:W-:-:S12]  /*01b0*/  FFMA R13, R2, R4, R13 ;  /* 0x00000004020d7223 */ /* 0x004fd8000000000d */
[----:B------:R-:W-:Y:S05]  /*01c0*/  @!P0 BRA `(.L_x_5) ;  /* 0xfffffffc00e08947 */ /* 0x000fea000383ffff */
[----:B------:R-:W-:Y:S05]  /*01d0*/  BSYNC.RECONVERGENT B1 ;  /* 0x0000000000017941 */ /* 0x000fea0003800200 */
.L_x_4:
[----:B------:R0:W-:Y:S02]  /*01e0*/  STS [R10], R13 ;  /* 0x0000000d0a007388 */ /* 0x0001e40000000800 */
.L_x_3:
[----:B------:R-:W-:Y:S05]  /*01f0*/  BSYNC.RECONVERGENT B0 ;  /* 0x0000000000007941 */ /* 0x000fea0003800200 */
.L_x_2:
[----:B------:R-:W-:Y:S01]  /*0200*/  BAR.SYNC.DEFER_BLOCKING 0x0 ;  /* 0x0000000000007b1d */ /* 0x000fe20000010000 */
[C---:B------:R-:W-:Y:S02]  /*0210*/  ISETP.GT.U32.AND P1, PT, R12.reuse, 0x7, PT ;  /* 0x000000070c00780c */ /* 0x040fe40003f24070 */
[----:B------:R-:W-:-:S11]  /*0220*/  ISETP.GT.U32.AND P0, PT, R12, 0x3, PT ;  /* 0x000000030c00780c */ /* 0x000fd60003f04070 */
[----:B------:R-:W-:Y:S04]  /*0230*/  @!P1 LDS R0, [R10+0x20] ;  /* 0x000020000a009984 */ /* 0x000fe80000000800 */
[----:B------:R-:W1:Y:S02]  /*0240*/  @!P1 LDS R3, [R10] ;  /* 0x000000000a039984 */ /* 0x000e640000000800 */
[----:B-1----:R-:W-:-:S05]  /*0250*/  @!P1 FADD R3, R0, R3 ;  /* 0x0000000300039221 */ /* 0x002fca0000000000 */
[----:B------:R-:W-:Y:S01]  /*0260*/  @!P1 STS [R10], R3 ;  /* 0x000000030a009388 */ /* 0x000fe20000000800 */
[----:B------:R-:W-:Y:S01]  /*0270*/  BAR.SYNC.DEFER_BLOCKING 0x0 ;  /* 0x0000000000007b1d */ /* 0x000fe20000010000 */
[----:B------:R-:W-:-:S05]  /*0280*/  ISETP.GT.U32.AND P1, PT, R12, 0x1, PT ;  /* 0x000000010c00780c */ /* 0x000fca0003f24070 */
[----:B------:R-:W-:Y:S04]  /*0290*/  @!P0 LDS R0, [R10+0x10] ;  /* 0x000010000a008984 */ /* 0x000fe80000000800 */
[----:B------:R-:W1:Y:S02]  /*02a0*/  @!P0 LDS R5, [R10] ;  /* 0x000000000a058984 */ /* 0x000e640000000800 */
[----:B-1----:R-:W-:-:S05]  /*02b0*/  @!P0 FADD R5, R0, R5 ;  /* 0x0000000500058221 */ /* 0x002fca0000000000 */
[----:B------:R-:W-:Y:S01]  /*02c0*/  @!P0 STS [R10], R5 ;  /* 0x000000050a008388 */ /* 0x000fe20000000800 */
[----:B------:R-:W-:Y:S01]  /*02d0*/  BAR.SYNC.DEFER_BLOCKING 0x0 ;  /* 0x0000000000007b1d */ /* 0x000fe20000010000 */
[----:B------:R-:W-:-:S05]  /*02e0*/  ISETP.NE.AND P0, PT, R12, RZ, PT ;  /* 0x000000ff0c00720c */ /* 0x000fca0003f05270 */
[----:B------:R-:W-:Y:S04]  /*02f0*/  @!P1 LDS R0, [R10+0x8] ;  /* 0x000008000a009984 */ /* 0x000fe80000000800 */
[----:B------:R-:W1:Y:S02]  /*0300*/  @!P1 LDS R7, [R10] ;  /* 0x000000000a079984 */ /* 0x000e640000000800 */
[----:B-1----:R-:W-:-:S05]  /*0310*/  @!P1 FADD R7, R0, R7 ;  /* 0x0000000700079221 */ /* 0x002fca0000000000 */
[----:B------:R-:W-:Y:S01]  /*0320*/  @!P1 STS [R10], R7 ;  /* 0x000000070a009388 */ /* 0x000fe20000000800 */
[----:B------:R-:W-:Y:S06]  /*0330*/  BAR.SYNC.DEFER_BLOCKING 0x0 ;  /* 0x0000000000007b1d */ /* 0x000fec0000010000 */
[----:B------:R-:W-:Y:S04]  /*0340*/  @!P0 LDS R0, [UR4+0x4] ;  /* 0x00000404ff008984 */ /* 0x000fe80008000800 */
[----:B------:R-:W1:Y:S02]  /*0350*/  @!P0 LDS R3, [R10] ;  /* 0x000000000a038984 */ /* 0x000e640000000800 */
[----:B-1----:R-:W-:-:S05]  /*0360*/  @!P0 FADD R3, R0, R3 ;  /* 0x0000000300038221 */ /* 0x002fca0000000000 */
[----:B------:R1:W-:Y:S01]  /*0370*/  @!P0 STS [R10], R3 ;  /* 0x000000030a008388 */ /* 0x0003e20000000800 */
[----:B------:R-:W-:Y:S06]  /*0380*/  BAR.SYNC.DEFER_BLOCKING 0x0 ;  /* 0x0000000000007b1d */ /* 0x000fec0000010000 */
[----:B------:R-:W-:Y:S05]  /*0390*/  @P0 EXIT ;  /* 0x000000000000094d */ /* 0x000fea0003800000 */
[----:B------:R-:W2:Y:S01]  /*03a0*/  LDS R0, [UR4] ;  /* 0x00000004ff007984 */ /* 0x000ea20008000800 */
[----:B-1----:R-:W1:Y:S01]  /*03b0*/  LDC.64 R2, c[0x0][0x3a0] ;  /* 0x0000e800ff027b82 */ /* 0x002e620000000a00 */
[----:B------:R-:W-:Y:S01]  /*03c0*/  HFMA2 R5, -RZ, RZ, 0, 5.9604644775390625e-08 ;  /* 0x00000001ff057431 */ /* 0x000fe200000001ff */
[----:B------:R-:W-:Y:S06]  /*03d0*/  BSSY B0, `(.L_x_6) ;  /* 0x0000006000007945 */ /* 0x000fec0003800000 */
.L_x_7:
[----:B------:R-:W-:Y:S01]  /*03e0*/  MOV R4, RZ ;  /* 0x000000ff00047202 */ /* 0x000fe20000000f00 */
[----:B------:R-:W-:Y:S05]  /*03f0*/  YIELD ;  /* 0x0000000000007946 */ /* 0x000fea0003800000 */
[----:B-1----:R-:W3:Y:S02]  /*0400*/  ATOMG.E.CAS.STRONG.GPU PT, R4, [R2], R4, R5 ;  /* 0x00000004020473a9 */ /* 0x002ee400001ee105 */
[----:B---3--:R-:W-:-:S13]  /*0410*/  ISETP.NE.AND P0, PT, R4, RZ, PT ;  /* 0x000000ff0400720c */ /* 0x008fda0003f05270 */
[----:B------:R-:W-:Y:S05]  /*0420*/  @P0 BRA `(.L_x_7) ;  /* 0xfffffffc00ec0947 */ /* 0x000fea000383ffff */
[----:B------:R-:W-:Y:S05]  /*0430*/  BSYNC B0 ;  /* 0x0000000000007941 */ /* 0x000fea0003800000 */
.L_x_6:
[----:B------:R-:W1:Y:S02]  /*0440*/  LDC.64 R4, c[0x0][0x390] ;  /* 0x0000e400ff047b82 */ /* 0x000e640000000a00 */
[----:B-1----:R-:W2:Y:S02]  /*0450*/  LDG.E R7, desc[UR6][R4.64] ;  /* 0x0000000604077981 */ /* 0x002ea4000c1e1900 */
[----:B--2---:R-:W-:-:S05]  /*0460*/  FADD R7, R0, R7 ;  /* 0x0000000700077221 */ /* 0x004fca0000000000 */
[----:B------:R-:W-:Y:S04]  /*0470*/  STG.E desc[UR6][R4.64], R7 ;  /* 0x0000000704007986 */ /* 0x000fe8000c101906 */
[----:B------:R-:W-:Y:S01]  /*0480*/  ATOMG.E.EXCH.STRONG.GPU PT, RZ, desc[UR6][R2.64], RZ ;  /* 0x800000ff02ff79a8 */ /* 0x000fe2000c1ef106 */
[----:B------:R-:W-:Y:S05]  /*0490*/  EXIT ;  /* 0x000000000000794d */ /* 0x000fea0003800000 */
.L_x_8:
        /* <DEDUP_REMOVED lines=14> */
.L_x_10:


//--------------------- .nv.shared.reserved.0     --------------------------
	.section	.nv.shared.reserved.0,"aw",@nobits
	.weak		__nv_reservedSMEM_offset_0_alias
	.size		__nv_reservedSMEM_offset_0_alias, 0, 64
	.other		__nv_reservedSMEM_offset_0_alias,@"STO_CUDA_RESERVED_SHARED STV_DEFAULT"
__nv_reservedSMEM_offset_0_alias:
	.zero		0
	.zero		64


//--------------------- .nv.shared._Z8full_dotPKfS0_PfiPi --------------------------
	.section	.nv.shared._Z8full_dotPKfS0_PfiPi,"aw",@nobits
	.sectionflags	@""
	.align	4
.nv.shared._Z8full_dotPKfS0_PfiPi:
	.zero		1088


//--------------------- .nv.constant0._Z11init_vectorPfi --------------------------
	.section	.nv.constant0._Z11init_vectorPfi,"a",@progbits
	.sectionflags	@""
	.align	4
.nv.constant0._Z11init_vectorPfi:
	.zero		908


//--------------------- .nv.constant0._Z8full_dotPKfS0_PfiPi --------------------------
	.section	.nv.constant0._Z8full_dotPKfS0_PfiPi,"a",@progbits
	.sectionflags	@""
	.align	4
.nv.constant0._Z8full_dotPKfS0_PfiPi:
	.zero		936


//--------------------- SYMBOLS --------------------------

	.type		.nv.reservedSmem.offset0,@object
	.size		.nv.reservedSmem.offset0,0x4
	.type		.nv.reservedSmem.cap,@object
	.size		.nv.reservedSmem.cap,0x4
